//
// Generated by NVIDIA NVVM Compiler
//
// Compiler Build ID: CL-36424714
// Cuda compilation tools, release 13.0, V13.0.88
// Based on NVVM 20.0.0
//

.version 9.0
.target sm_100
.address_size 64

	// .globl	_Z24FusedCrossEntropy_KernelPKfPKiPfS3_ii
.extern .shared .align 16 .b8 shared_data[];

.visible .entry _Z24FusedCrossEntropy_KernelPKfPKiPfS3_ii(
	.param .u64 .ptr .align 1 _Z24FusedCrossEntropy_KernelPKfPKiPfS3_ii_param_0,
	.param .u64 .ptr .align 1 _Z24FusedCrossEntropy_KernelPKfPKiPfS3_ii_param_1,
	.param .u64 .ptr .align 1 _Z24FusedCrossEntropy_KernelPKfPKiPfS3_ii_param_2,
	.param .u64 .ptr .align 1 _Z24FusedCrossEntropy_KernelPKfPKiPfS3_ii_param_3,
	.param .u32 _Z24FusedCrossEntropy_KernelPKfPKiPfS3_ii_param_4,
	.param .u32 _Z24FusedCrossEntropy_KernelPKfPKiPfS3_ii_param_5
)
{
	.reg .pred 	%p<21>;
	.reg .b32 	%r<39>;
	.reg .b32 	%f<81>;
	.reg .b64 	%rd<29>;

	ld.param.u64 	%rd5, [_Z24FusedCrossEntropy_KernelPKfPKiPfS3_ii_param_0];
	ld.param.u64 	%rd6, [_Z24FusedCrossEntropy_KernelPKfPKiPfS3_ii_param_1];
	ld.param.u64 	%rd7, [_Z24FusedCrossEntropy_KernelPKfPKiPfS3_ii_param_2];
	ld.param.u64 	%rd8, [_Z24FusedCrossEntropy_KernelPKfPKiPfS3_ii_param_3];
	ld.param.u32 	%r18, [_Z24FusedCrossEntropy_KernelPKfPKiPfS3_ii_param_5];
	cvta.to.global.u64 	%rd9, %rd8;
	cvta.to.global.u64 	%rd1, %rd7;
	cvta.to.global.u64 	%rd10, %rd5;
	cvta.to.global.u64 	%rd2, %rd6;
	mov.u32 	%r1, %ctaid.x;
	mov.u32 	%r2, %tid.x;
	mul.lo.s32 	%r19, %r18, %r1;
	mul.wide.s32 	%rd11, %r19, 4;
	add.s64 	%rd3, %rd10, %rd11;
	add.s64 	%rd4, %rd9, %rd11;
	setp.ge.s32 	%p1, %r2, %r18;
	mov.f32 	%f77, 0fFF800000;
	@%p1 bra 	$L__BB0_3;
	mov.f32 	%f77, 0fFF800000;
	mov.u32 	%r3, %ntid.x;
	mov.u32 	%r34, %r2;
$L__BB0_2:
	mul.wide.s32 	%rd12, %r34, 4;
	add.s64 	%rd13, %rd3, %rd12;
	ld.global.nc.f32 	%f13, [%rd13];
	max.f32 	%f77, %f77, %f13;
	add.s32 	%r34, %r34, %r3;
	setp.lt.s32 	%p2, %r34, %r18;
	@%p2 bra 	$L__BB0_2;
$L__BB0_3:
	shl.b32 	%r20, %r2, 2;
	mov.u32 	%r21, shared_data;
	add.s32 	%r6, %r21, %r20;
	st.shared.f32 	[%r6], %f77;
	bar.sync 	0;
	mov.u32 	%r7, %ntid.x;
	setp.lt.u32 	%p3, %r7, 2;
	@%p3 bra 	$L__BB0_8;
	mov.u32 	%r35, %r7;
$L__BB0_5:
	shr.u32 	%r9, %r35, 1;
	setp.ge.u32 	%p4, %r2, %r9;
	@%p4 bra 	$L__BB0_7;
	ld.shared.f32 	%f14, [%r6];
	shl.b32 	%r22, %r9, 2;
	add.s32 	%r23, %r6, %r22;
	ld.shared.f32 	%f15, [%r23];
	max.f32 	%f16, %f14, %f15;
	st.shared.f32 	[%r6], %f16;
$L__BB0_7:
	bar.sync 	0;
	setp.gt.u32 	%p5, %r35, 3;
	mov.u32 	%r35, %r9;
	@%p5 bra 	$L__BB0_5;
$L__BB0_8:
	setp.ge.s32 	%p6, %r2, %r18;
	mov.f32 	%f79, 0f00000000;
	ld.shared.f32 	%f4, [shared_data];
	@%p6 bra 	$L__BB0_11;
	mov.f32 	%f79, 0f00000000;
	mov.u32 	%r36, %r2;
$L__BB0_10:
	mul.wide.s32 	%rd14, %r36, 4;
	add.s64 	%rd15, %rd3, %rd14;
	ld.global.nc.f32 	%f19, [%rd15];
	sub.f32 	%f20, %f19, %f4;
	fma.rn.f32 	%f21, %f20, 0f3BBB989D, 0f3F000000;
	cvt.sat.f32.f32 	%f22, %f21;
	mov.f32 	%f23, 0f4B400001;
	mov.f32 	%f24, 0f437C0000;
	fma.rm.f32 	%f25, %f22, %f24, %f23;
	add.f32 	%f26, %f25, 0fCB40007F;
	neg.f32 	%f27, %f26;
	fma.rn.f32 	%f28, %f20, 0f3FB8AA3B, %f27;
	fma.rn.f32 	%f29, %f20, 0f32A57060, %f28;
	mov.b32 	%r24, %f25;
	shl.b32 	%r25, %r24, 23;
	mov.b32 	%f30, %r25;
	ex2.approx.ftz.f32 	%f31, %f29;
	fma.rn.f32 	%f79, %f31, %f30, %f79;
	add.s32 	%r36, %r36, %r7;
	setp.lt.s32 	%p7, %r36, %r18;
	@%p7 bra 	$L__BB0_10;
$L__BB0_11:
	setp.lt.u32 	%p8, %r7, 2;
	st.shared.f32 	[%r6], %f79;
	bar.sync 	0;
	@%p8 bra 	$L__BB0_16;
	mov.u32 	%r37, %r7;
$L__BB0_13:
	shr.u32 	%r13, %r37, 1;
	setp.ge.u32 	%p9, %r2, %r13;
	@%p9 bra 	$L__BB0_15;
	shl.b32 	%r26, %r13, 2;
	add.s32 	%r27, %r6, %r26;
	ld.shared.f32 	%f32, [%r27];
	ld.shared.f32 	%f33, [%r6];
	add.f32 	%f34, %f32, %f33;
	st.shared.f32 	[%r6], %f34;
$L__BB0_15:
	bar.sync 	0;
	setp.gt.u32 	%p10, %r37, 3;
	mov.u32 	%r37, %r13;
	@%p10 bra 	$L__BB0_13;
$L__BB0_16:
	ld.shared.f32 	%f35, [shared_data];
	setp.lt.f32 	%p11, %f35, 0f00800000;
	mul.f32 	%f36, %f35, 0f4B000000;
	selp.f32 	%f37, %f36, %f35, %p11;
	selp.f32 	%f38, 0fC1B80000, 0f00000000, %p11;
	mov.b32 	%r28, %f37;
	add.s32 	%r29, %r28, -1059760811;
	and.b32  	%r30, %r29, -8388608;
	sub.s32 	%r31, %r28, %r30;
	mov.b32 	%f39, %r31;
	cvt.rn.f32.s32 	%f40, %r30;
	fma.rn.f32 	%f41, %f40, 0f34000000, %f38;
	add.f32 	%f42, %f39, 0fBF800000;
	fma.rn.f32 	%f43, %f42, 0fBE055027, 0f3E1039F6;
	fma.rn.f32 	%f44, %f43, %f42, 0fBDF8CDCC;
	fma.rn.f32 	%f45, %f44, %f42, 0f3E0F2955;
	fma.rn.f32 	%f46, %f45, %f42, 0fBE2AD8B9;
	fma.rn.f32 	%f47, %f46, %f42, 0f3E4CED0B;
	fma.rn.f32 	%f48, %f47, %f42, 0fBE7FFF22;
	fma.rn.f32 	%f49, %f48, %f42, 0f3EAAAA78;
	fma.rn.f32 	%f50, %f49, %f42, 0fBF000000;
	mul.f32 	%f51, %f42, %f50;
	fma.rn.f32 	%f52, %f51, %f42, %f42;
	fma.rn.f32 	%f53, %f41, 0f3F317218, %f52;
	setp.gt.u32 	%p12, %r28, 2139095039;
	fma.rn.f32 	%f54, %f37, 0f7F800000, 0f7F800000;
	selp.f32 	%f55, %f54, %f53, %p12;
	setp.eq.f32 	%p13, %f37, 0f00000000;
	selp.f32 	%f56, 0fFF800000, %f55, %p13;
	add.f32 	%f8, %f4, %f56;
	setp.ne.s32 	%p14, %r2, 0;
	@%p14 bra 	$L__BB0_20;
	mul.wide.u32 	%rd16, %r1, 4;
	add.s64 	%rd17, %rd2, %rd16;
	ld.global.nc.u32 	%r14, [%rd17];
	setp.lt.s32 	%p15, %r14, 0;
	mov.f32 	%f80, 0f00000000;
	@%p15 bra 	$L__BB0_19;
	mul.wide.u32 	%rd18, %r14, 4;
	add.s64 	%rd19, %rd3, %rd18;
	ld.global.nc.f32 	%f80, [%rd19];
$L__BB0_19:
	setp.gt.s32 	%p16, %r14, -1;
	sub.f32 	%f58, %f8, %f80;
	selp.f32 	%f59, %f58, 0f00000000, %p16;
	add.s64 	%rd21, %rd1, %rd16;
	st.global.f32 	[%rd21], %f59;
$L__BB0_20:
	setp.ge.s32 	%p17, %r2, %r18;
	bar.sync 	0;
	@%p17 bra 	$L__BB0_23;
	mov.u32 	%r38, %r2;
$L__BB0_22:
	mul.wide.s32 	%rd22, %r38, 4;
	add.s64 	%rd23, %rd3, %rd22;
	ld.global.nc.f32 	%f60, [%rd23];
	sub.f32 	%f61, %f60, %f8;
	fma.rn.f32 	%f62, %f61, 0f3BBB989D, 0f3F000000;
	cvt.sat.f32.f32 	%f63, %f62;
	mov.f32 	%f64, 0f4B400001;
	mov.f32 	%f65, 0f437C0000;
	fma.rm.f32 	%f66, %f63, %f65, %f64;
	add.f32 	%f67, %f66, 0fCB40007F;
	neg.f32 	%f68, %f67;
	fma.rn.f32 	%f69, %f61, 0f3FB8AA3B, %f68;
	fma.rn.f32 	%f70, %f61, 0f32A57060, %f69;
	mov.b32 	%r32, %f66;
	shl.b32 	%r33, %r32, 23;
	mov.b32 	%f71, %r33;
	ex2.approx.ftz.f32 	%f72, %f70;
	mul.f32 	%f73, %f72, %f71;
	add.s64 	%rd24, %rd4, %rd22;
	st.global.f32 	[%rd24], %f73;
	add.s32 	%r38, %r38, %r7;
	setp.lt.s32 	%p18, %r38, %r18;
	@%p18 bra 	$L__BB0_22;
$L__BB0_23:
	setp.ne.s32 	%p19, %r2, 0;
	bar.sync 	0;
	@%p19 bra 	$L__BB0_26;
	mul.wide.u32 	%rd25, %r1, 4;
	add.s64 	%rd26, %rd2, %rd25;
	ld.global.nc.u32 	%r17, [%rd26];
	setp.lt.s32 	%p20, %r17, 0;
	@%p20 bra 	$L__BB0_26;
	mul.wide.u32 	%rd27, %r17, 4;
	add.s64 	%rd28, %rd4, %rd27;
	ld.global.f32 	%f74, [%rd28];
	add.f32 	%f75, %f74, 0fBF800000;
	st.global.f32 	[%rd28], %f75;
$L__BB0_26:
	ret;

}


// ===== COMPILED SASS (sm_100) =====

	.target	sm_100

	.elftype	@"ET_EXEC"


//--------------------- .note.nv.tkinfo           --------------------------
	.section	.note.nv.tkinfo,"",@"SHT_NOTE"
	.sectionflags	@"SHF_NOTE_NV_TKINFO"
	.tkinfo
        /*0018*/ 	.word	0x00000002
        /*0030*/ 	.string	""
        /*0030*/ 	.string	"ptxas"
        /*0030*/ 	.string	"Cuda compilation tools, release 13.0, V13.0.88"
        /*0030*/ 	.string	"Build cuda_13.0.r13.0/compiler.36424714_0"
        /*0030*/ 	.string	"-arch sm_100 -m 64 "



//--------------------- .note.nv.cuinfo           --------------------------
	.section	.note.nv.cuinfo,"",@"SHT_NOTE"
	.sectionflags	@"SHF_NOTE_NV_CUINFO"
        /*0018*/ 	.short	0x0002
        /*001a*/ 	.short	0x0064
        /*001c*/ 	.short	0x0082
	.zero		2


//--------------------- .nv.info                  --------------------------
	.section	.nv.info,"",@"SHT_CUDA_INFO"
	.align	4


	//----- nvinfo : EIATTR_REGCOUNT
	.align		4
        /*0000*/ 	.byte	0x04, 0x2f
        /*0002*/ 	.short	(.L_1 - .L_0)
	.align		4
.L_0:
        /*0004*/ 	.word	index@(_Z24FusedCrossEntropy_KernelPKfPKiPfS3_ii)
        /*0008*/ 	.word	0x00000012


	//----- nvinfo : EIATTR_FRAME_SIZE
	.align		4
.L_1:
        /*000c*/ 	.byte	0x04, 0x11
        /*000e*/ 	.short	(.L_3 - .L_2)
	.align		4
.L_2:
        /*0010*/ 	.word	index@(_Z24FusedCrossEntropy_KernelPKfPKiPfS3_ii)
        /*0014*/ 	.word	0x00000000


	//----- nvinfo : EIATTR_MIN_STACK_SIZE
	.align		4
.L_3:
        /*0018*/ 	.byte	0x04, 0x12
        /*001a*/ 	.short	(.L_5 - .L_4)
	.align		4
.L_4:
        /*001c*/ 	.word	index@(_Z24FusedCrossEntropy_KernelPKfPKiPfS3_ii)
        /*0020*/ 	.word	0x00000000
.L_5:


//--------------------- .nv.compat                --------------------------
	.section	.nv.compat,"",@"SHT_CUDA_COMPAT_INFO"
	.align	4
        /*0000*/ 	.byte	0x02, 0x09, 0x00, 0x00, 0x02, 0x02, 0x01, 0x00, 0x02, 0x05, 0x05, 0x00, 0x03, 0x07, 0x01, 0x01
        /*0010*/ 	.byte	0x02, 0x03, 0x00, 0x00, 0x02, 0x06, 0x01, 0x00, 0x04, 0x0b, 0x08, 0x00, 0x01, 0x00, 0x00, 0x00
        /*0020*/ 	.byte	0x00, 0x00, 0x00, 0x00


//--------------------- .nv.info._Z24FusedCrossEntropy_KernelPKfPKiPfS3_ii --------------------------
	.section	.nv.info._Z24FusedCrossEntropy_KernelPKfPKiPfS3_ii,"",@"SHT_CUDA_INFO"
	.sectionflags	@""
	.align	4


	//----- nvinfo : EIATTR_CUDA_API_VERSION
	.align		4
        /*0000*/ 	.byte	0x04, 0x37
        /*0002*/ 	.short	(.L_7 - .L_6)
.L_6:
        /*0004*/ 	.word	0x00000082


	//----- nvinfo : EIATTR_KPARAM_INFO
	.align		4
.L_7:
        /*0008*/ 	.byte	0x04, 0x17
        /*000a*/ 	.short	(.L_9 - .L_8)
.L_8:
        /*000c*/ 	.word	0x00000000
        /*0010*/ 	.short	0x0005
        /*0012*/ 	.short	0x0024
        /*0014*/ 	.byte	0x00, 0xf0, 0x11, 0x00


	//----- nvinfo : EIATTR_KPARAM_INFO
	.align		4
.L_9:
        /*0018*/ 	.byte	0x04, 0x17
        /*001a*/ 	.short	(.L_11 - .L_10)
.L_10:
        /*001c*/ 	.word	0x00000000
        /*0020*/ 	.short	0x0004
        /*0022*/ 	.short	0x0020
        /*0024*/ 	.byte	0x00, 0xf0, 0x11, 0x00


	//----- nvinfo : EIATTR_KPARAM_INFO
	.align		4
.L_11:
        /*0028*/ 	.byte	0x04, 0x17
        /*002a*/ 	.short	(.L_13 - .L_12)
.L_12:
        /*002c*/ 	.word	0x00000000
        /*0030*/ 	.short	0x0003
        /*0032*/ 	.short	0x0018
        /*0034*/ 	.byte	0x00, 0xf5, 0x21, 0x00


	//----- nvinfo : EIATTR_KPARAM_INFO
	.align		4
.L_13:
        /*0038*/ 	.byte	0x04, 0x17
        /*003a*/ 	.short	(.L_15 - .L_14)
.L_14:
        /*003c*/ 	.word	0x00000000
        /*0040*/ 	.short	0x0002
        /*0042*/ 	.short	0x0010
        /*0044*/ 	.byte	0x00, 0xf5, 0x21, 0x00


	//----- nvinfo : EIATTR_KPARAM_INFO
	.align		4
.L_15:
        /*0048*/ 	.byte	0x04, 0x17
        /*004a*/ 	.short	(.L_17 - .L_16)
.L_16:
        /*004c*/ 	.word	0x00000000
        /*0050*/ 	.short	0x0001
        /*0052*/ 	.short	0x0008
        /*0054*/ 	.byte	0x00, 0xf5, 0x21, 0x00


	//----- nvinfo : EIATTR_KPARAM_INFO
	.align		4
.L_17:
        /*0058*/ 	.byte	0x04, 0x17
        /*005a*/ 	.short	(.L_19 - .L_18)
.L_18:
        /*005c*/ 	.word	0x00000000
        /*0060*/ 	.short	0x0000
        /*0062*/ 	.short	0x0000
        /*0064*/ 	.byte	0x00, 0xf5, 0x21, 0x00


	//----- nvinfo : EIATTR_SPARSE_MMA_MASK
	.align		4
.L_19:
        /*0068*/ 	.byte	0x03, 0x50
        /*006a*/ 	.short	0x0000


	//----- nvinfo : EIATTR_MAXREG_COUNT
	.align		4
        /*006c*/ 	.byte	0x03, 0x1b
        /*006e*/ 	.short	0x00ff


	//----- nvinfo : EIATTR_NUM_BARRIERS
	.align		4
        /*0070*/ 	.byte	0x02, 0x4c
        /*0072*/ 	.byte	0x01
	.zero		1


	//----- nvinfo : EIATTR_MERCURY_ISA_VERSION
	.align		4
        /*0074*/ 	.byte	0x03, 0x5f
        /*0076*/ 	.short	0x0101


	//----- nvinfo : EIATTR_VRC_CTA_INIT_COUNT
	.align		4
        /*0078*/ 	.byte	0x02, 0x4a
	.zero		1
	.zero		1


	//----- nvinfo : EIATTR_EXIT_INSTR_OFFSETS
	.align		4
        /*007c*/ 	.byte	0x04, 0x1c
        /*007e*/ 	.short	(.L_21 - .L_20)


	//   ....[0]....
.L_20:
        /*0080*/ 	.word	0x00000a30


	//   ....[1]....
        /*0084*/ 	.word	0x00000a80


	//   ....[2]....
        /*0088*/ 	.word	0x00000ad0


	//----- nvinfo : EIATTR_CRS_STACK_SIZE
	.align		4
.L_21:
        /*008c*/ 	.byte	0x04, 0x1e
        /*008e*/ 	.short	(.L_23 - .L_22)
.L_22:
        /*0090*/ 	.word	0x00000000


	//----- nvinfo : EIATTR_CBANK_PARAM_SIZE
	.align		4
.L_23:
        /*0094*/ 	.byte	0x03, 0x19
        /*0096*/ 	.short	0x0028


	//----- nvinfo : EIATTR_PARAM_CBANK
	.align		4
        /*0098*/ 	.byte	0x04, 0x0a
        /*009a*/ 	.short	(.L_25 - .L_24)
	.align		4
.L_24:
        /*009c*/ 	.word	index@(.nv.constant0._Z24FusedCrossEntropy_KernelPKfPKiPfS3_ii)
        /*00a0*/ 	.short	0x0380
        /*00a2*/ 	.short	0x0028


	//----- nvinfo : EIATTR_SW_WAR
	.align		4
.L_25:
        /*00a4*/ 	.byte	0x04, 0x36
        /*00a6*/ 	.short	(.L_27 - .L_26)
.L_26:
        /*00a8*/ 	.word	0x00000008
.L_27:


//--------------------- .nv.callgraph             --------------------------
	.section	.nv.callgraph,"",@"SHT_CUDA_CALLGRAPH"
	.align	4
	.sectionentsize	8
	.align		4
        /*0000*/ 	.word	0x00000000
	.align		4
        /*0004*/ 	.word	0xffffffff
	.align		4
        /*0008*/ 	.word	0x00000000
	.align		4
        /*000c*/ 	.word	0xfffffffe
	.align		4
        /*0010*/ 	.word	0x00000000
	.align		4
        /*0014*/ 	.word	0xfffffffd
	.align		4
        /*0018*/ 	.word	0x00000000
	.align		4
        /*001c*/ 	.word	0xfffffffc


//--------------------- .text._Z24FusedCrossEntropy_KernelPKfPKiPfS3_ii --------------------------
	.section	.text._Z24FusedCrossEntropy_KernelPKfPKiPfS3_ii,"ax",@progbits
	.align	128
        .global         _Z24FusedCrossEntropy_KernelPKfPKiPfS3_ii
        .type           _Z24FusedCrossEntropy_KernelPKfPKiPfS3_ii,@function
        .size           _Z24FusedCrossEntropy_KernelPKfPKiPfS3_ii,(.L_x_17 - _Z24FusedCrossEntropy_KernelPKfPKiPfS3_ii)
        .other          _Z24FusedCrossEntropy_KernelPKfPKiPfS3_ii,@"STO_CUDA_ENTRY STV_DEFAULT"
_Z24FusedCrossEntropy_KernelPKfPKiPfS3_ii:
.text._Z24FusedCrossEntropy_KernelPKfPKiPfS3_ii:
[----:B------:R-:W-:Y:S01]  /*0000*/  LDC R1, c[0x0][0x37c] ;  /* 0x0000df00ff017b82 */ /* 0x000fe20000000800 */
[----:B------:R-:W0:Y:S01]  /*0010*/  S2R R6, SR_TID.X ;  /* 0x0000000000067919 */ /* 0x000e220000002100 */
[----:B------:R-:W0:Y:S06]  /*0020*/  LDCU UR4, c[0x0][0x3a4] ;  /* 0x00007480ff0477ac */ /* 0x000e2c0008000800 */
[----:B------:R-:W1:Y:S01]  /*0030*/  LDC.64 R2, c[0x0][0x380] ;  /* 0x0000e000ff027b82 */ /* 0x000e620000000a00 */
[----:B------:R-:W-:Y:S01]  /*0040*/  BSSY.RECONVERGENT B0, `(.L_x_0) ;  /* 0x0000011000007945 */ /* 0x000fe20003800200 */
[----:B------:R-:W2:Y:S01]  /*0050*/  S2R R0, SR_CTAID.X ;  /* 0x0000000000007919 */ /* 0x000ea20000002500 */
[----:B------:R-:W3:Y:S01]  /*0060*/  LDCU.64 UR6, c[0x0][0x358] ;  /* 0x00006b00ff0677ac */ /* 0x000ee20008000a00 */
[----:B------:R-:W-:-:S02]  /*0070*/  MOV R10, 0xff800000 ;  /* 0xff800000000a7802 */ /* 0x000fc40000000f00 */
[----:B0-----:R-:W-:Y:S01]  /*0080*/  ISETP.GE.AND P0, PT, R6, UR4, PT ;  /* 0x0000000406007c0c */ /* 0x001fe2000bf06270 */
[----:B--2---:R-:W-:-:S04]  /*0090*/  IMAD R4, R0, UR4, RZ ;  /* 0x0000000400047c24 */ /* 0x004fc8000f8e02ff */
[----:B-1----:R-:W-:-:S08]  /*00a0*/  IMAD.WIDE R2, R4, 0x4, R2 ;  /* 0x0000000404027825 */ /* 0x002fd000078e0202 */
[----:B---3--:R-:W-:Y:S05]  /*00b0*/  @P0 BRA `(.L_x_1) ;  /* 0x0000000000240947 */ /* 0x008fea0003800000 */
[----:B------:R-:W0:Y:S01]  /*00c0*/  LDC R12, c[0x0][0x360] ;  /* 0x0000d800ff0c7b82 */ /* 0x000e220000000800 */
[----:B------:R-:W-:Y:S02]  /*00d0*/  MOV R10, 0xff800000 ;  /* 0xff800000000a7802 */ /* 0x000fe40000000f00 */
[----:B------:R-:W-:-:S07]  /*00e0*/  MOV R5, R6 ;  /* 0x0000000600057202 */ /* 0x000fce0000000f00 */
.L_x_2:
[----:B------:R-:W-:-:S06]  /*00f0*/  IMAD.WIDE R8, R5, 0x4, R2 ;  /* 0x0000000405087825 */ /* 0x000fcc00078e0202 */
[----:B------:R-:W2:Y:S01]  /*0100*/  LDG.E.CONSTANT R9, desc[UR6][R8.64] ;  /* 0x0000000608097981 */ /* 0x000ea2000c1e9900 */
[----:B0-----:R-:W-:-:S04]  /*0110*/  IADD3 R5, PT, PT, R12, R5, RZ ;  /* 0x000000050c057210 */ /* 0x001fc80007ffe0ff */
[----:B------:R-:W-:Y:S02]  /*0120*/  ISETP.GE.AND P0, PT, R5, UR4, PT ;  /* 0x0000000405007c0c */ /* 0x000fe4000bf06270 */
[----:B--2---:R-:W-:-:S11]  /*0130*/  FMNMX R10, R9, R10, !PT ;  /* 0x0000000a090a7209 */ /* 0x004fd60007800000 */
[----:B------:R-:W-:Y:S05]  /*0140*/  @!P0 BRA `(.L_x_2) ;  /* 0xfffffffc00e88947 */ /* 0x000fea000383ffff */
.L_x_1:
[----:B------:R-:W-:Y:S05]  /*0150*/  BSYNC.RECONVERGENT B0 ;  /* 0x0000000000007941 */ /* 0x000fea0003800200 */
.L_x_0:
[----:B------:R-:W0:Y:S01]  /*0160*/  S2UR UR5, SR_CgaCtaId ;  /* 0x00000000000579c3 */ /* 0x000e220000008800 */
[----:B------:R-:W-:Y:S01]  /*0170*/  UMOV UR4, 0x400 ;  /* 0x0000040000047882 */ /* 0x000fe20000000000 */
[----:B------:R-:W1:Y:S02]  /*0180*/  LDCU UR8, c[0x0][0x360] ;  /* 0x00006c00ff0877ac */ /* 0x000e640008000800 */
[----:B-1----:R-:W-:Y:S02]  /*0190*/  UISETP.GE.U32.AND UP0, UPT, UR8, 0x2, UPT ;  /* 0x000000020800788c */ /* 0x002fe4000bf06070 */
[----:B0-----:R-:W-:-:S06]  /*01a0*/  ULEA UR4, UR5, UR4, 0x18 ;  /* 0x0000000405047291 */ /* 0x001fcc000f8ec0ff */
[----:B------:R-:W-:-:S05]  /*01b0*/  LEA R5, R6, UR4, 0x2 ;  /* 0x0000000406057c11 */ /* 0x000fca000f8e10ff */
[----:B------:R0:W-:Y:S01]  /*01c0*/  STS [R5], R10 ;  /* 0x0000000a05007388 */ /* 0x0001e20000000800 */
[----:B------:R-:W-:Y:S06]  /*01d0*/  BAR.SYNC.DEFER_BLOCKING 0x0 ;  /* 0x0000000000007b1d */ /* 0x000fec0000010000 */
[----:B------:R-:W-:Y:S05]  /*01e0*/  BRA.U !UP0, `(.L_x_3) ;  /* 0x0000000108307547 */ /* 0x000fea000b800000 */
[----:B------:R-:W-:-:S07]  /*01f0*/  MOV R7, UR8 ;  /* 0x0000000800077c02 */ /* 0x000fce0008000f00 */
.L_x_4:
[----:B0-----:R-:W-:-:S04]  /*0200*/  SHF.R.U32.HI R10, RZ, 0x1, R7 ;  /* 0x00000001ff0a7819 */ /* 0x001fc80000011607 */
[----:B------:R-:W-:-:S13]  /*0210*/  ISETP.GE.U32.AND P0, PT, R6, R10, PT ;  /* 0x0000000a0600720c */ /* 0x000fda0003f06070 */
[----:B------:R-:W-:Y:S01]  /*0220*/  @!P0 IMAD R9, R10, 0x4, R5 ;  /* 0x000000040a098824 */ /* 0x000fe200078e0205 */
[----:B------:R-:W-:Y:S05]  /*0230*/  @!P0 LDS R8, [R5] ;  /* 0x0000000005088984 */ /* 0x000fea0000000800 */
[----:B------:R-:W0:Y:S02]  /*0240*/  @!P0 LDS R9, [R9] ;  /* 0x0000000009098984 */ /* 0x000e240000000800 */
[----:B0-----:R-:W-:-:S05]  /*0250*/  @!P0 FMNMX R8, R8, R9, !PT ;  /* 0x0000000908088209 */ /* 0x001fca0007800000 */
[----:B------:R1:W-:Y:S01]  /*0260*/  @!P0 STS [R5], R8 ;  /* 0x0000000805008388 */ /* 0x0003e20000000800 */
[----:B------:R-:W-:Y:S01]  /*0270*/  BAR.SYNC.DEFER_BLOCKING 0x0 ;  /* 0x0000000000007b1d */ /* 0x000fe20000010000 */
[----:B------:R-:W-:Y:S02]  /*0280*/  ISETP.GT.U32.AND P0, PT, R7, 0x3, PT ;  /* 0x000000030700780c */ /* 0x000fe40003f04070 */
[----:B------:R-:W-:-:S11]  /*0290*/  MOV R7, R10 ;  /* 0x0000000a00077202 */ /* 0x000fd60000000f00 */
[----:B-1----:R-:W-:Y:S05]  /*02a0*/  @P0 BRA `(.L_x_4) ;  /* 0xfffffffc00d40947 */ /* 0x002fea000383ffff */
.L_x_3:
[----:B------:R-:W1:Y:S01]  /*02b0*/  S2UR UR5, SR_CgaCtaId ;  /* 0x00000000000579c3 */ /* 0x000e620000008800 */
[----:B------:R-:W2:Y:S01]  /*02c0*/  LDCU UR9, c[0x0][0x3a4] ;  /* 0x00007480ff0977ac */ /* 0x000ea20008000800 */
[----:B------:R-:W-:Y:S01]  /*02d0*/  BSSY.RECONVERGENT B0, `(.L_x_5) ;  /* 0x0000019000007945 */ /* 0x000fe20003800200 */
[----:B0-----:R-:W-:Y:S01]  /*02e0*/  HFMA2 R10, -RZ, RZ, 0, 0 ;  /* 0x00000000ff0a7431 */ /* 0x001fe200000001ff */
[----:B------:R-:W-:Y:S01]  /*02f0*/  UMOV UR4, 0x400 ;  /* 0x0000040000047882 */ /* 0x000fe20000000000 */
[----:B--2---:R-:W-:Y:S01]  /*0300*/  ISETP.GE.AND P0, PT, R6, UR9, PT ;  /* 0x0000000906007c0c */ /* 0x004fe2000bf06270 */
[----:B-1----:R-:W-:-:S09]  /*0310*/  ULEA UR4, UR5, UR4, 0x18 ;  /* 0x0000000405047291 */ /* 0x002fd2000f8ec0ff */
[----:B------:R-:W0:Y:S03]  /*0320*/  LDS R7, [UR4] ;  /* 0x00000004ff077984 */ /* 0x000e260008000800 */
[----:B------:R-:W-:Y:S05]  /*0330*/  @P0 BRA `(.L_x_6) ;  /* 0x0000000000480947 */ /* 0x000fea0003800000 */
[----:B------:R-:W-:Y:S02]  /*0340*/  MOV R10, RZ ;  /* 0x000000ff000a7202 */ /* 0x000fe40000000f00 */
[----:B------:R-:W-:-:S07]  /*0350*/  MOV R11, R6 ;  /* 0x00000006000b7202 */ /* 0x000fce0000000f00 */
.L_x_7:
[----:B------:R-:W-:-:S06]  /*0360*/  IMAD.WIDE R8, R11, 0x4, R2 ;  /* 0x000000040b087825 */ /* 0x000fcc00078e0202 */
[----:B------:R-:W0:Y:S01]  /*0370*/  LDG.E.CONSTANT R8, desc[UR6][R8.64] ;  /* 0x0000000608087981 */ /* 0x000e22000c1e9900 */
[----:B------:R-:W-:Y:S01]  /*0380*/  IMAD.MOV.U32 R13, RZ, RZ, 0x3bbb989d ;  /* 0x3bbb989dff0d7424 */ /* 0x000fe200078e00ff */
[----:B------:R-:W-:Y:S02]  /*0390*/  MOV R14, 0x437c0000 ;  /* 0x437c0000000e7802 */ /* 0x000fe40000000f00 */
[----:B------:R-:W-:-:S04]  /*03a0*/  IADD3 R11, PT, PT, R11, UR8, RZ ;  /* 0x000000080b0b7c10 */ /* 0x000fc8000fffe0ff */
[----:B------:R-:W-:Y:S01]  /*03b0*/  ISETP.GE.AND P0, PT, R11, UR9, PT ;  /* 0x000000090b007c0c */ /* 0x000fe2000bf06270 */
[----:B0-----:R-:W-:-:S04]  /*03c0*/  FADD R12, -R7, R8 ;  /* 0x00000008070c7221 */ /* 0x001fc80000000100 */
[----:B------:R-:W-:-:S04]  /*03d0*/  FFMA.SAT R13, R12, R13, 0.5 ;  /* 0x3f0000000c0d7423 */ /* 0x000fc8000000200d */
[----:B------:R-:W-:-:S04]  /*03e0*/  FFMA.RM R13, R13, R14, 12582913 ;  /* 0x4b4000010d0d7423 */ /* 0x000fc8000000400e */
[C---:B------:R-:W-:Y:S01]  /*03f0*/  FADD R15, R13.reuse, -12583039 ;  /* 0xcb40007f0d0f7421 */ /* 0x040fe20000000000 */
[----:B------:R-:W-:-:S03]  /*0400*/  SHF.L.U32 R13, R13, 0x17, RZ ;  /* 0x000000170d0d7819 */ /* 0x000fc600000006ff */
[----:B------:R-:W-:-:S04]  /*0410*/  FFMA R15, R12, 1.4426950216293334961, -R15 ;  /* 0x3fb8aa3b0c0f7823 */ /* 0x000fc8000000080f */
[----:B------:R-:W-:-:S06]  /*0420*/  FFMA R15, R12, 1.925963033500011079e-08, R15 ;  /* 0x32a570600c0f7823 */ /* 0x000fcc000000000f */
[----:B------:R-:W0:Y:S02]  /*0430*/  MUFU.EX2 R15, R15 ;  /* 0x0000000f000f7308 */ /* 0x000e240000000800 */
[----:B0-----:R-:W-:Y:S01]  /*0440*/  FFMA R10, R13, R15, R10 ;  /* 0x0000000f0d0a7223 */ /* 0x001fe2000000000a */
[----:B------:R-:W-:Y:S06]  /*0450*/  @!P0 BRA `(.L_x_7) ;  /* 0xfffffffc00c08947 */ /* 0x000fec000383ffff */
.L_x_6:
[----:B------:R-:W-:Y:S05]  /*0460*/  BSYNC.RECONVERGENT B0 ;  /* 0x0000000000007941 */ /* 0x000fea0003800200 */
.L_x_5:
[----:B------:R1:W-:Y:S01]  /*0470*/  STS [R5], R10 ;  /* 0x0000000a05007388 */ /* 0x0003e20000000800 */
[----:B------:R-:W-:Y:S01]  /*0480*/  UISETP.GE.U32.AND UP0, UPT, UR8, 0x2, UPT ;  /* 0x000000020800788c */ /* 0x000fe2000bf06070 */
[----:B------:R-:W-:Y:S08]  /*0490*/  BAR.SYNC.DEFER_BLOCKING 0x0 ;  /* 0x0000000000007b1d */ /* 0x000ff00000010000 */
[----:B-1----:R-:W-:Y:S05]  /*04a0*/  BRA.U !UP0, `(.L_x_8) ;  /* 0x0000000108307547 */ /* 0x002fea000b800000 */
[----:B------:R-:W-:-:S07]  /*04b0*/  MOV R8, UR8 ;  /* 0x0000000800087c02 */ /* 0x000fce0008000f00 */
.L_x_9:
[----:B------:R-:W-:-:S04]  /*04c0*/  SHF.R.U32.HI R11, RZ, 0x1, R8 ;  /* 0x00000001ff0b7819 */ /* 0x000fc80000011608 */
[----:B------:R-:W-:-:S13]  /*04d0*/  ISETP.GE.U32.AND P0, PT, R6, R11, PT ;  /* 0x0000000b0600720c */ /* 0x000fda0003f06070 */
[----:B------:R-:W-:Y:S01]  /*04e0*/  @!P0 IMAD R9, R11, 0x4, R5 ;  /* 0x000000040b098824 */ /* 0x000fe200078e0205 */
[----:B------:R-:W-:Y:S05]  /*04f0*/  @!P0 LDS R10, [R5] ;  /* 0x00000000050a8984 */ /* 0x000fea0000000800 */
[----:B------:R-:W1:Y:S02]  /*0500*/  @!P0 LDS R9, [R9] ;  /* 0x0000000009098984 */ /* 0x000e640000000800 */
[----:B-1----:R-:W-:-:S05]  /*0510*/  @!P0 FADD R10, R9, R10 ;  /* 0x0000000a090a8221 */ /* 0x002fca0000000000 */
[----:B------:R1:W-:Y:S01]  /*0520*/  @!P0 STS [R5], R10 ;  /* 0x0000000a05008388 */ /* 0x0003e20000000800 */
[----:B------:R-:W-:Y:S01]  /*0530*/  BAR.SYNC.DEFER_BLOCKING 0x0 ;  /* 0x0000000000007b1d */ /* 0x000fe20000010000 */
[----:B------:R-:W-:Y:S02]  /*0540*/  ISETP.GT.U32.AND P0, PT, R8, 0x3, PT ;  /* 0x000000030800780c */ /* 0x000fe40003f04070 */
[----:B------:R-:W-:-:S11]  /*0550*/  MOV R8, R11 ;  /* 0x0000000b00087202 */ /* 0x000fd60000000f00 */
[----:B-1----:R-:W-:Y:S05]  /*0560*/  @P0 BRA `(.L_x_9) ;  /* 0xfffffffc00d40947 */ /* 0x002fea000383ffff */
.L_x_8:
[----:B------:R-:W1:Y:S01]  /*0570*/  S2UR UR5, SR_CgaCtaId ;  /* 0x00000000000579c3 */ /* 0x000e620000008800 */
[----:B------:R-:W-:Y:S01]  /*0580*/  UMOV UR4, 0x400 ;  /* 0x0000040000047882 */ /* 0x000fe20000000000 */
[----:B------:R-:W-:Y:S01]  /*0590*/  HFMA2 R10, -RZ, RZ, 1.5048828125, 33.21875 ;  /* 0x3e055027ff0a7431 */ /* 0x000fe200000001ff */
[----:B------:R-:W-:Y:S01]  /*05a0*/  BSSY.RECONVERGENT B0, `(.L_x_10) ;  /* 0x000002f000007945 */ /* 0x000fe20003800200 */
[----:B-1----:R-:W-:-:S09]  /*05b0*/  ULEA UR4, UR5, UR4, 0x18 ;  /* 0x0000000405047291 */ /* 0x002fd2000f8ec0ff */
[----:B------:R-:W1:Y:S02]  /*05c0*/  LDS R5, [UR4] ;  /* 0x00000004ff057984 */ /* 0x000e640008000800 */
[----:B-1----:R-:W-:-:S13]  /*05d0*/  FSETP.GEU.AND P0, PT, R5, 1.175494350822287508e-38, PT ;  /* 0x008000000500780b */ /* 0x002fda0003f0e000 */
[----:B------:R-:W-:-:S05]  /*05e0*/  @!P0 FMUL R5, R5, 8388608 ;  /* 0x4b00000005058820 */ /* 0x000fca0000400000 */
[C---:B------:R-:W-:Y:S02]  /*05f0*/  IADD3 R8, PT, PT, R5.reuse, -0x3f2aaaab, RZ ;  /* 0xc0d5555505087810 */ /* 0x040fe40007ffe0ff */
[----:B------:R-:W-:Y:S02]  /*0600*/  FSETP.NEU.AND P1, PT, R5, RZ, PT ;  /* 0x000000ff0500720b */ /* 0x000fe40003f2d000 */
[----:B------:R-:W-:-:S04]  /*0610*/  LOP3.LUT R12, R8, 0xff800000, RZ, 0xc0, !PT ;  /* 0xff800000080c7812 */ /* 0x000fc800078ec0ff */
[-C--:B------:R-:W-:Y:S02]  /*0620*/  IADD3 R8, PT, PT, R5, -R12.reuse, RZ ;  /* 0x8000000c05087210 */ /* 0x080fe40007ffe0ff */
[----:B------:R-:W-:Y:S01]  /*0630*/  I2FP.F32.S32 R11, R12 ;  /* 0x0000000c000b7245 */ /* 0x000fe20000201400 */
[----:B------:R-:W-:Y:S02]  /*0640*/  IMAD.MOV.U32 R12, RZ, RZ, 0x7f800000 ;  /* 0x7f800000ff0c7424 */ /* 0x000fe400078e00ff */
[----:B------:R-:W-:-:S04]  /*0650*/  FADD R13, R8, -1 ;  /* 0xbf800000080d7421 */ /* 0x000fc80000000000 */
[----:B------:R-:W-:-:S04]  /*0660*/  FFMA R8, R13, -R10, 0.14084610342979431152 ;  /* 0x3e1039f60d087423 */ /* 0x000fc8000000080a */
[----:B------:R-:W-:-:S04]  /*0670*/  FFMA R8, R13, R8, -0.12148627638816833496 ;  /* 0xbdf8cdcc0d087423 */ /* 0x000fc80000000008 */
[----:B------:R-:W-:-:S04]  /*0680*/  FFMA R8, R13, R8, 0.13980610668659210205 ;  /* 0x3e0f29550d087423 */ /* 0x000fc80000000008 */
[----:B------:R-:W-:-:S04]  /*0690*/  FFMA R8, R13, R8, -0.16684235632419586182 ;  /* 0xbe2ad8b90d087423 */ /* 0x000fc80000000008 */
[----:B------:R-:W-:-:S04]  /*06a0*/  FFMA R8, R13, R8, 0.20012299716472625732 ;  /* 0x3e4ced0b0d087423 */ /* 0x000fc80000000008 */
[----:B------:R-:W-:-:S04]  /*06b0*/  FFMA R8, R13, R8, -0.24999669194221496582 ;  /* 0xbe7fff220d087423 */ /* 0x000fc80000000008 */
[C---:B------:R-:W-:Y:S02]  /*06c0*/  FFMA R10, R13.reuse, R8, 0.33333182334899902344 ;  /* 0x3eaaaa780d0a7423 */ /* 0x040fe40000000008 */
[----:B------:R-:W1:Y:S02]  /*06d0*/  LDC.64 R8, c[0x0][0x398] ;  /* 0x0000e600ff087b82 */ /* 0x000e640000000a00 */
[----:B------:R-:W-:Y:S01]  /*06e0*/  FFMA R14, R13, R10, -0.5 ;  /* 0xbf0000000d0e7423 */ /* 0x000fe2000000000a */
[----:B------:R-:W-:Y:S02]  /*06f0*/  FSEL R10, RZ, -23, P0 ;  /* 0xc1b80000ff0a7808 */ /* 0x000fe40000000000 */
[----:B------:R-:W-:Y:S01]  /*0700*/  ISETP.GT.U32.AND P0, PT, R5, 0x7f7fffff, PT ;  /* 0x7f7fffff0500780c */ /* 0x000fe20003f04070 */
[----:B------:R-:W-:Y:S02]  /*0710*/  FMUL R14, R13, R14 ;  /* 0x0000000e0d0e7220 */ /* 0x000fe40000400000 */
[----:B------:R-:W-:-:S02]  /*0720*/  FFMA R10, R11, 1.1920928955078125e-07, R10 ;  /* 0x340000000b0a7823 */ /* 0x000fc4000000000a */
[----:B------:R-:W-:-:S04]  /*0730*/  FFMA R13, R13, R14, R13 ;  /* 0x0000000e0d0d7223 */ /* 0x000fc8000000000d */
[----:B------:R-:W-:-:S04]  /*0740*/  FFMA R10, R10, 0.69314718246459960938, R13 ;  /* 0x3f3172180a0a7823 */ /* 0x000fc8000000000d */
[----:B------:R-:W-:Y:S01]  /*0750*/  @P0 FFMA R10, R5, R12, +INF ;  /* 0x7f800000050a0423 */ /* 0x000fe2000000000c */
[----:B------:R-:W-:-:S04]  /*0760*/  ISETP.NE.AND P0, PT, R6, RZ, PT ;  /* 0x000000ff0600720c */ /* 0x000fc80003f05270 */
[----:B------:R-:W-:Y:S01]  /*0770*/  FSEL R10, R10, -INF , P1 ;  /* 0xff8000000a0a7808 */ /* 0x000fe20000800000 */
[----:B-1----:R-:W-:-:S04]  /*0780*/  IMAD.WIDE R4, R4, 0x4, R8 ;  /* 0x0000000404047825 */ /* 0x002fc800078e0208 */
[----:B0-----:R-:W-:-:S04]  /*0790*/  FADD R7, R7, R10 ;  /* 0x0000000a07077221 */ /* 0x001fc80000000000 */
[----:B------:R-:W-:Y:S05]  /*07a0*/  @P0 BRA `(.L_x_11) ;  /* 0x0000000000380947 */ /* 0x000fea0003800000 */
[----:B------:R-:W0:Y:S08]  /*07b0*/  LDC.64 R8, c[0x0][0x388] ;  /* 0x0000e200ff087b82 */ /* 0x000e300000000a00 */
[----:B------:R-:W1:Y:S01]  /*07c0*/  LDC.64 R10, c[0x0][0x390] ;  /* 0x0000e400ff0a7b82 */ /* 0x000e620000000a00 */
[----:B0-----:R-:W-:-:S05]  /*07d0*/  IMAD.WIDE.U32 R8, R0, 0x4, R8 ;  /* 0x0000000400087825 */ /* 0x001fca00078e0008 */
[----:B------:R-:W2:Y:S01]  /*07e0*/  LDG.E.CONSTANT R13, desc[UR6][R8.64] ;  /* 0x00000006080d7981 */ /* 0x000ea2000c1e9900 */
[----:B------:R-:W-:Y:S02]  /*07f0*/  MOV R12, RZ ;  /* 0x000000ff000c7202 */ /* 0x000fe40000000f00 */
[----:B--2---:R-:W-:-:S13]  /*0800*/  ISETP.GE.AND P1, PT, R13, RZ, PT ;  /* 0x000000ff0d00720c */ /* 0x004fda0003f26270 */
[----:B-1----:R-:W-:Y:S05]  /*0810*/  @!P1 BRA `(.L_x_12) ;  /* 0x0000000000089947 */ /* 0x002fea0003800000 */
[----:B------:R-:W-:-:S05]  /*0820*/  IMAD.WIDE.U32 R8, R13, 0x4, R2 ;  /* 0x000000040d087825 */ /* 0x000fca00078e0002 */
[----:B------:R0:W5:Y:S02]  /*0830*/  LDG.E.CONSTANT R12, desc[UR6][R8.64] ;  /* 0x00000006080c7981 */ /* 0x000164000c1e9900 */
.L_x_12:
[----:B-----5:R-:W-:Y:S01]  /*0840*/  FADD R12, R7, -R12 ;  /* 0x8000000c070c7221 */ /* 0x020fe20000000000 */
[----:B------:R-:W-:Y:S01]  /*0850*/  ISETP.GT.AND P1, PT, R13, -0x1, PT ;  /* 0xffffffff0d00780c */ /* 0x000fe20003f24270 */
[----:B0-----:R-:W-:-:S03]  /*0860*/  IMAD.WIDE.U32 R8, R0, 0x4, R10 ;  /* 0x0000000400087825 */ /* 0x001fc600078e000a */
[----:B------:R-:W-:-:S05]  /*0870*/  FSEL R11, R12, RZ, P1 ;  /* 0x000000ff0c0b7208 */ /* 0x000fca0000800000 */
[----:B------:R0:W-:Y:S04]  /*0880*/  STG.E desc[UR6][R8.64], R11 ;  /* 0x0000000b08007986 */ /* 0x0001e8000c101906 */
.L_x_11:
[----:B------:R-:W-:Y:S05]  /*0890*/  BSYNC.RECONVERGENT B0 ;  /* 0x0000000000007941 */ /* 0x000fea0003800200 */
.L_x_10:
[----:B------:R-:W1:Y:S01]  /*08a0*/  LDCU UR4, c[0x0][0x3a4] ;  /* 0x00007480ff0477ac */ /* 0x000e620008000800 */
[----:B------:R-:W-:Y:S01]  /*08b0*/  BSSY.RECONVERGENT B0, `(.L_x_13) ;  /* 0x0000016000007945 */ /* 0x000fe20003800200 */
[----:B------:R-:W-:Y:S01]  /*08c0*/  BAR.SYNC.DEFER_BLOCKING 0x0 ;  /* 0x0000000000007b1d */ /* 0x000fe20000010000 */
[----:B-1----:R-:W-:-:S13]  /*08d0*/  ISETP.GE.AND P1, PT, R6, UR4, PT ;  /* 0x0000000406007c0c */ /* 0x002fda000bf26270 */
[----:B------:R-:W-:Y:S05]  /*08e0*/  @P1 BRA `(.L_x_14) ;  /* 0x0000000000481947 */ /* 0x000fea0003800000 */
.L_x_15:
[----:B01----:R-:W-:-:S06]  /*08f0*/  IMAD.WIDE R8, R6, 0x4, R2 ;  /* 0x0000000406087825 */ /* 0x003fcc00078e0202 */
[----:B------:R-:W2:Y:S01]  /*0900*/  LDG.E.CONSTANT R8, desc[UR6][R8.64] ;  /* 0x0000000608087981 */ /* 0x000ea2000c1e9900 */
[----:B------:R-:W-:Y:S01]  /*0910*/  HFMA2 R12, -RZ, RZ, 3.7421875, 0 ;  /* 0x437c0000ff0c7431 */ /* 0x000fe200000001ff */
[----:B------:R-:W-:Y:S01]  /*0920*/  MOV R11, 0x3bbb989d ;  /* 0x3bbb989d000b7802 */ /* 0x000fe20000000f00 */
[----:B--2---:R-:W-:Y:S01]  /*0930*/  FADD R10, -R7, R8 ;  /* 0x00000008070a7221 */ /* 0x004fe20000000100 */
[C---:B------:R-:W-:Y:S01]  /*0940*/  IMAD.WIDE R8, R6.reuse, 0x4, R4 ;  /* 0x0000000406087825 */ /* 0x040fe200078e0204 */
[----:B------:R-:W-:-:S03]  /*0950*/  IADD3 R6, PT, PT, R6, UR8, RZ ;  /* 0x0000000806067c10 */ /* 0x000fc6000fffe0ff */
[----:B------:R-:W-:Y:S01]  /*0960*/  FFMA.SAT R11, R10, R11, 0.5 ;  /* 0x3f0000000a0b7423 */ /* 0x000fe2000000200b */
[----:B------:R-:W-:-:S03]  /*0970*/  ISETP.GE.AND P1, PT, R6, UR4, PT ;  /* 0x0000000406007c0c */ /* 0x000fc6000bf26270 */
[----:B------:R-:W-:-:S04]  /*0980*/  FFMA.RM R11, R11, R12, 12582913 ;  /* 0x4b4000010b0b7423 */ /* 0x000fc8000000400c */
[C---:B------:R-:W-:Y:S01]  /*0990*/  FADD R13, R11.reuse, -12583039 ;  /* 0xcb40007f0b0d7421 */ /* 0x040fe20000000000 */
[----:B------:R-:W-:-:S03]  /*09a0*/  SHF.L.U32 R11, R11, 0x17, RZ ;  /* 0x000000170b0b7819 */ /* 0x000fc600000006ff */
[----:B------:R-:W-:-:S04]  /*09b0*/  FFMA R13, R10, 1.4426950216293334961, -R13 ;  /* 0x3fb8aa3b0a0d7823 */ /* 0x000fc8000000080d */
[----:B------:R-:W-:-:S04]  /*09c0*/  FFMA R13, R10, 1.925963033500011079e-08, R13 ;  /* 0x32a570600a0d7823 */ /* 0x000fc8000000000d */
[----:B------:R-:W0:Y:S02]  /*09d0*/  MUFU.EX2 R10, R13 ;  /* 0x0000000d000a7308 */ /* 0x000e240000000800 */
[----:B0-----:R-:W-:-:S05]  /*09e0*/  FMUL R11, R11, R10 ;  /* 0x0000000a0b0b7220 */ /* 0x001fca0000400000 */
[----:B------:R1:W-:Y:S01]  /*09f0*/  STG.E desc[UR6][R8.64], R11 ;  /* 0x0000000b08007986 */ /* 0x0003e2000c101906 */
[----:B------:R-:W-:Y:S05]  /*0a00*/  @!P1 BRA `(.L_x_15) ;  /* 0xfffffffc00b89947 */ /* 0x000fea000383ffff */
.L_x_14:
[----:B------:R-:W-:Y:S05]  /*0a10*/  BSYNC.RECONVERGENT B0 ;  /* 0x0000000000007941 */ /* 0x000fea0003800200 */
.L_x_13:
[----:B------:R-:W-:Y:S06]  /*0a20*/  BAR.SYNC.DEFER_BLOCKING 0x0 ;  /* 0x0000000000007b1d */ /* 0x000fec0000010000 */
[----:B------:R-:W-:Y:S05]  /*0a30*/  @P0 EXIT ;  /* 0x000000000000094d */ /* 0x000fea0003800000 */
[----:B------:R-:W2:Y:S02]  /*0a40*/  LDC.64 R2, c[0x0][0x388] ;  /* 0x0000e200ff027b82 */ /* 0x000ea40000000a00 */
[----:B--2---:R-:W-:-:S06]  /*0a50*/  IMAD.WIDE.U32 R2, R0, 0x4, R2 ;  /* 0x0000000400027825 */ /* 0x004fcc00078e0002 */
[----:B------:R-:W2:Y:S02]  /*0a60*/  LDG.E.CONSTANT R3, desc[UR6][R2.64] ;  /* 0x0000000602037981 */ /* 0x000ea4000c1e9900 */
[----:B--2---:R-:W-:-:S13]  /*0a70*/  ISETP.GE.AND P0, PT, R3, RZ, PT ;  /* 0x000000ff0300720c */ /* 0x004fda0003f06270 */
[----:B------:R-:W-:Y:S05]  /*0a80*/  @!P0 EXIT ;  /* 0x000000000000894d */ /* 0x000fea0003800000 */
[----:B------:R-:W-:-:S05]  /*0a90*/  IMAD.WIDE.U32 R4, R3, 0x4, R4 ;  /* 0x0000000403047825 */ /* 0x000fca00078e0004 */
[----:B------:R-:W2:Y:S02]  /*0aa0*/  LDG.E R0, desc[UR6][R4.64] ;  /* 0x0000000604007981 */ /* 0x000ea4000c1e1900 */
[----:B--2---:R-:W-:-:S05]  /*0ab0*/  FADD R3, R0, -1 ;  /* 0xbf80000000037421 */ /* 0x004fca0000000000 */
[----:B------:R-:W-:Y:S01]  /*0ac0*/  STG.E desc[UR6][R4.64], R3 ;  /* 0x0000000304007986 */ /* 0x000fe2000c101906 */
[----:B------:R-:W-:Y:S05]  /*0ad0*/  EXIT ;  /* 0x000000000000794d */ /* 0x000fea0003800000 */
.L_x_16:
[----:B------:R-:W-:-:S00]  /*0ae0*/  BRA `(.L_x_16) ;  /* 0xfffffffc00fc7947 */ /* 0x000fc0000383ffff */
[----:B------:R-:W-:-:S00]  /*0af0*/  NOP ;  /* 0x0000000000007918 */ /* 0x000fc00000000000 */
        /* <DEDUP_REMOVED lines=8> */
.L_x_17:


//--------------------- .nv.shared._Z24FusedCrossEntropy_KernelPKfPKiPfS3_ii --------------------------
	.section	.nv.shared._Z24FusedCrossEntropy_KernelPKfPKiPfS3_ii,"aw",@nobits
	.sectionflags	@""
	.align	16
	.zero		1024


//--------------------- .nv.shared.reserved.0     --------------------------
	.section	.nv.shared.reserved.0,"aw",@nobits
	.weak		__nv_reservedSMEM_offset_0_alias
	.size		__nv_reservedSMEM_offset_0_alias, 0, 64
	.other		__nv_reservedSMEM_offset_0_alias,@"STO_CUDA_RESERVED_SHARED STV_DEFAULT"
__nv_reservedSMEM_offset_0_alias:
	.zero		0
	.zero		64


//--------------------- .nv.constant0._Z24FusedCrossEntropy_KernelPKfPKiPfS3_ii --------------------------
	.section	.nv.constant0._Z24FusedCrossEntropy_KernelPKfPKiPfS3_ii,"a",@progbits
	.sectionflags	@""
	.align	4
.nv.constant0._Z24FusedCrossEntropy_KernelPKfPKiPfS3_ii:
	.zero		936


//--------------------- SYMBOLS --------------------------

	.type		.nv.reservedSmem.offset0,@object
	.size		.nv.reservedSmem.offset0,0x4
	.type		.nv.reservedSmem.cap,@object
	.size		.nv.reservedSmem.cap,0x4
